	.headerflags	@"EF_CUDA_TEXMODE_UNIFIED EF_CUDA_64BIT_ADDRESS EF_CUDA_ACCELERATORS EF_CUDA_SM90 EF_CUDA_VIRTUAL_SM(EF_CUDA_SM90)"
	.elftype	@"ET_EXEC"


//--------------------- .nv.info                  --------------------------
	.section	.nv.info,"",@"SHT_CUDA_INFO"
	.align	4


	//----- nvinfo : EIATTR_REGCOUNT
	.align		4
        /*0000*/ 	.byte	0x04, 0x2f
        /*0002*/ 	.short	(.L_1 - .L_0)
	.align		4
.L_0:
        /*0004*/ 	.word	index@(triton_mm)
        /*0008*/ 	.word	0x00000060


	//----- nvinfo : EIATTR_MIN_STACK_SIZE
	.align		4
.L_1:
        /*000c*/ 	.byte	0x04, 0x12
        /*000e*/ 	.short	(.L_3 - .L_2)
	.align		4
.L_2:
        /*0010*/ 	.word	index@(triton_mm)
        /*0014*/ 	.word	0x00000000


	//----- nvinfo : EIATTR_FRAME_SIZE
	.align		4
.L_3:
        /*0018*/ 	.byte	0x04, 0x11
        /*001a*/ 	.short	(.L_5 - .L_4)
	.align		4
.L_4:
        /*001c*/ 	.word	index@(triton_mm)
        /*0020*/ 	.word	0x00000000


	//----- nvinfo : EIATTR_MIN_STACK_SIZE
	.align		4
.L_5:
        /*0024*/ 	.byte	0x04, 0x12
        /*0026*/ 	.short	(.L_7 - .L_6)
	.align		4
.L_6:
        /*0028*/ 	.word	index@(triton_mm)
        /*002c*/ 	.word	0x00000000
.L_7:


//--------------------- .nv.info.triton_mm        --------------------------
	.section	.nv.info.triton_mm,"",@"SHT_CUDA_INFO"
	.sectionflags	@""
	.align	4


	//----- nvinfo : EIATTR_CUDA_API_VERSION
	.align		4
        /*0000*/ 	.byte	0x04, 0x37
        /*0002*/ 	.short	(.L_9 - .L_8)
.L_8:
        /*0004*/ 	.word	0x0000007c


	//----- nvinfo : EIATTR_KPARAM_INFO
	.align		4
.L_9:
        /*0008*/ 	.byte	0x04, 0x17
        /*000a*/ 	.short	(.L_11 - .L_10)
.L_10:
        /*000c*/ 	.word	0x00000000
        /*0010*/ 	.short	0x0003
        /*0012*/ 	.short	0x0018
        /*0014*/ 	.byte	0x00, 0xf0, 0x11, 0x00


	//----- nvinfo : EIATTR_KPARAM_INFO
	.align		4
.L_11:
        /*0018*/ 	.byte	0x04, 0x17
        /*001a*/ 	.short	(.L_13 - .L_12)
.L_12:
        /*001c*/ 	.word	0x00000000
        /*0020*/ 	.short	0x0002
        /*0022*/ 	.short	0x0010
        /*0024*/ 	.byte	0x00, 0xf0, 0x21, 0x00


	//----- nvinfo : EIATTR_KPARAM_INFO
	.align		4
.L_13:
        /*0028*/ 	.byte	0x04, 0x17
        /*002a*/ 	.short	(.L_15 - .L_14)
.L_14:
        /*002c*/ 	.word	0x00000000
        /*0030*/ 	.short	0x0001
        /*0032*/ 	.short	0x0008
        /*0034*/ 	.byte	0x00, 0xf0, 0x21, 0x00


	//----- nvinfo : EIATTR_KPARAM_INFO
	.align		4
.L_15:
        /*0038*/ 	.byte	0x04, 0x17
        /*003a*/ 	.short	(.L_17 - .L_16)
.L_16:
        /*003c*/ 	.word	0x00000000
        /*0040*/ 	.short	0x0000
        /*0042*/ 	.short	0x0000
        /*0044*/ 	.byte	0x00, 0xf0, 0x21, 0x00


	//----- nvinfo : EIATTR_SPARSE_MMA_MASK
	.align		4
.L_17:
        /*0048*/ 	.byte	0x03, 0x50
        /*004a*/ 	.short	0x0000


	//----- nvinfo : EIATTR_MAXREG_COUNT
	.align		4
        /*004c*/ 	.byte	0x03, 0x1b
        /*004e*/ 	.short	0x00ff


	//----- nvinfo : EIATTR_COOP_GROUP_MASK_REGIDS
	.align		4
        /*0050*/ 	.byte	0x04, 0x29
        /*0052*/ 	.short	(.L_19 - .L_18)


	//   ....[0]....
.L_18:
        /*0054*/ 	.word	0xffffffff


	//----- nvinfo : EIATTR_COOP_GROUP_INSTR_OFFSETS
	.align		4
.L_19:
        /*0058*/ 	.byte	0x04, 0x28
        /*005a*/ 	.short	(.L_21 - .L_20)


	//   ....[0]....
.L_20:
        /*005c*/ 	.word	0x00000ec0


	//----- nvinfo : EIATTR_EXIT_INSTR_OFFSETS
	.align		4
.L_21:
        /*0060*/ 	.byte	0x04, 0x1c
        /*0062*/ 	.short	(.L_23 - .L_22)


	//   ....[0]....
.L_22:
        /*0064*/ 	.word	0x00000040


	//   ....[1]....
        /*0068*/ 	.word	0x00001c50


	//   ....[2]....
        /*006c*/ 	.word	0x00001ca0


	//----- nvinfo : EIATTR_MAX_THREADS
	.align		4
.L_23:
        /*0070*/ 	.byte	0x04, 0x05
        /*0072*/ 	.short	(.L_25 - .L_24)
.L_24:
        /*0074*/ 	.word	0x00000080
        /*0078*/ 	.word	0x00000001
        /*007c*/ 	.word	0x00000001


	//----- nvinfo : EIATTR_CBANK_PARAM_SIZE
	.align		4
.L_25:
        /*0080*/ 	.byte	0x03, 0x19
        /*0082*/ 	.short	0x001c


	//----- nvinfo : EIATTR_PARAM_CBANK
	.align		4
        /*0084*/ 	.byte	0x04, 0x0a
        /*0086*/ 	.short	(.L_27 - .L_26)
	.align		4
.L_26:
        /*0088*/ 	.word	index@(.nv.constant0.triton_mm)
        /*008c*/ 	.short	0x0210
        /*008e*/ 	.short	0x001c


	//----- nvinfo : EIATTR_SW_WAR
	.align		4
.L_27:
        /*0090*/ 	.byte	0x04, 0x36
        /*0092*/ 	.short	(.L_29 - .L_28)
.L_28:
        /*0094*/ 	.word	0x00000008
.L_29:


//--------------------- .nv.callgraph             --------------------------
	.section	.nv.callgraph,"",@"SHT_CUDA_CALLGRAPH"
	.align	4
	.sectionentsize	8
	.align		4
        /*0000*/ 	.word	0x00000000
	.align		4
        /*0004*/ 	.word	0xffffffff
	.align		4
        /*0008*/ 	.word	0x00000000
	.align		4
        /*000c*/ 	.word	0xfffffffe
	.align		4
        /*0010*/ 	.word	0x00000000
	.align		4
        /*0014*/ 	.word	0xfffffffd
	.align		4
        /*0018*/ 	.word	0x00000000
	.align		4
        /*001c*/ 	.word	0xfffffffc


//--------------------- .text.triton_mm           --------------------------
	.section	.text.triton_mm,"ax",@progbits
	.sectionflags	@"SHF_BARRIERS=1"
	.align	128
        .global         triton_mm
        .type           triton_mm,@function
        .size           triton_mm,(.L_x_2 - triton_mm)
        .other          triton_mm,@"STO_CUDA_ENTRY STV_DEFAULT"
triton_mm:
.text.triton_mm:
[----:B------:R-:W1:Y:S02]  /*0000*/  LDC R1, c[0x0][0x28] ;  /* 0x00000a00ff017b82 */ /* 0x000e640000000800 */
[----:B------:R-:W2:Y:S02]  /*0010*/  LDC R0, c[0x0][0x228] ;  /* 0x00008a00ff007b82 */ /* 0x000ea40000000800 */
[----:B--2---:R-:W-:-:S05]  /*0020*/  IMAD R2, R0, 0xc00, RZ ;  /* 0x00000c0000027824 */ /* 0x004fca00078e02ff */
[----:B------:R-:W-:-:S13]  /*0030*/  ISETP.NE.AND P0, PT, R2, RZ, PT ;  /* 0x000000ff0200720c */ /* 0x000fda0003f05270 */
[----:B------:R-:W-:Y:S05]  /*0040*/  @!P0 EXIT ;  /* 0x000000000000894d */ /* 0x000fea0003800000 */
[----:B------:R-:W2:Y:S01]  /*0050*/  S2R R12, SR_CTAID.X ;  /* 0x00000000000c7919 */ /* 0x000ea20000002500 */
[----:B------:R-:W-:Y:S01]  /*0060*/  VIADD R2, R0, 0x7f ;  /* 0x0000007f00027836 */ /* 0x000fe20000000000 */
[----:B------:R-:W-:Y:S01]  /*0070*/  IABS R18, R0 ;  /* 0x0000000000127213 */ /* 0x000fe20000000000 */
[----:B------:R-:W3:Y:S01]  /*0080*/  S2UR UR18, SR_CgaCtaId ;  /* 0x00000000001279c3 */ /* 0x000ee20000008800 */
[----:B------:R-:W4:Y:S01]  /*0090*/  S2R R14, SR_TID.X ;  /* 0x00000000000e7919 */ /* 0x000f220000002100 */
[----:B------:R-:W-:Y:S01]  /*00a0*/  UMOV UR4, 0x400 ;  /* 0x0000040000047882 */ /* 0x000fe20000000000 */
[----:B------:R-:W-:Y:S01]  /*00b0*/  SHF.R.S32.HI R3, RZ, 0x1f, R2 ;  /* 0x0000001fff037819 */ /* 0x000fe20000011402 */
[----:B------:R-:W-:Y:S01]  /*00c0*/  ULDC.64 UR22, c[0x0][0x208] ;  /* 0x0000820000167ab9 */ /* 0x000fe20000000a00 */
[----:B------:R-:W-:Y:S01]  /*00d0*/  IMAD.MOV.U32 R91, RZ, RZ, -0x20 ;  /* 0xffffffe0ff5b7424 */ /* 0x000fe200078e00ff */
[----:B------:R-:W-:Y:S02]  /*00e0*/  CS2R R56, SRZ ;  /* 0x0000000000387805 */ /* 0x000fe4000001ff00 */
[----:B------:R-:W-:Y:S01]  /*00f0*/  LEA.HI R3, R3, R2, RZ, 0x7 ;  /* 0x0000000203037211 */ /* 0x000fe200078f38ff */
[----:B------:R-:W5:Y:S01]  /*0100*/  LDC.64 R26, c[0x0][0x210] ;  /* 0x00008400ff1a7b82 */ /* 0x000f620000000a00 */
[----:B------:R-:W-:-:S02]  /*0110*/  CS2R R58, SRZ ;  /* 0x00000000003a7805 */ /* 0x000fc4000001ff00 */
[----:B------:R-:W-:Y:S02]  /*0120*/  CS2R R60, SRZ ;  /* 0x00000000003c7805 */ /* 0x000fe4000001ff00 */
[----:B------:R-:W-:Y:S02]  /*0130*/  CS2R R62, SRZ ;  /* 0x00000000003e7805 */ /* 0x000fe4000001ff00 */
[----:B------:R-:W-:Y:S02]  /*0140*/  CS2R R64, SRZ ;  /* 0x0000000000407805 */ /* 0x000fe4000001ff00 */
[----:B------:R-:W-:Y:S02]  /*0150*/  CS2R R66, SRZ ;  /* 0x0000000000427805 */ /* 0x000fe4000001ff00 */
[----:B------:R-:W-:Y:S02]  /*0160*/  CS2R R68, SRZ ;  /* 0x0000000000447805 */ /* 0x000fe4000001ff00 */
[----:B------:R-:W-:Y:S01]  /*0170*/  CS2R R70, SRZ ;  /* 0x0000000000467805 */ /* 0x000fe2000001ff00 */
        /* <DEDUP_REMOVED lines=8> */
[----:B---3--:R-:W-:Y:S01]  /*0200*/  UPRMT UR18, UR18, 0x654, UR4 ;  /* 0x0000065412127896 */ /* 0x008fe20008000004 */
[----:B------:R-:W-:-:S02]  /*0210*/  CS2R R86, SRZ ;  /* 0x0000000000567805 */ /* 0x000fc4000001ff00 */
[----:B------:R-:W-:Y:S02]  /*0220*/  CS2R R38, SRZ ;  /* 0x0000000000267805 */ /* 0x000fe4000001ff00 */
[----:B------:R-:W-:Y:S02]  /*0230*/  CS2R R40, SRZ ;  /* 0x0000000000287805 */ /* 0x000fe4000001ff00 */
[----:B------:R-:W-:Y:S01]  /*0240*/  CS2R R42, SRZ ;  /* 0x00000000002a7805 */ /* 0x000fe2000001ff00 */
[C---:B--2---:R-:W-:Y:S01]  /*0250*/  IMAD.HI R4, R12.reuse, 0x2aaaaaab, RZ ;  /* 0x2aaaaaab0c047827 */ /* 0x044fe200078e02ff */
[----:B------:R-:W-:Y:S02]  /*0260*/  ISETP.GE.AND P1, PT, R12, RZ, PT ;  /* 0x000000ff0c00720c */ /* 0x000fe40003f26270 */
[----:B------:R-:W-:Y:S02]  /*0270*/  CS2R R44, SRZ ;  /* 0x00000000002c7805 */ /* 0x000fe4000001ff00 */
[----:B------:R-:W-:-:S02]  /*0280*/  CS2R R46, SRZ ;  /* 0x00000000002e7805 */ /* 0x000fc4000001ff00 */
[----:B----4-:R-:W-:Y:S02]  /*0290*/  SHF.R.U32.HI R90, RZ, 0x5, R14 ;  /* 0x00000005ff5a7819 */ /* 0x010fe4000001160e */
[----:B------:R-:W-:Y:S02]  /*02a0*/  CS2R R48, SRZ ;  /* 0x0000000000307805 */ /* 0x000fe4000001ff00 */
[----:B------:R-:W-:Y:S02]  /*02b0*/  SHF.R.U32.HI R5, RZ, 0x1f, R4 ;  /* 0x0000001fff057819 */ /* 0x000fe40000011604 */
[----:B------:R-:W-:Y:S02]  /*02c0*/  CS2R R50, SRZ ;  /* 0x0000000000327805 */ /* 0x000fe4000001ff00 */
[----:B------:R-:W-:Y:S02]  /*02d0*/  CS2R R52, SRZ ;  /* 0x0000000000347805 */ /* 0x000fe4000001ff00 */
[----:B------:R-:W-:-:S02]  /*02e0*/  LOP3.LUT R90, R90, 0x7fffffc, RZ, 0xc0, !PT ;  /* 0x07fffffc5a5a7812 */ /* 0x000fc400078ec0ff */
[----:B------:R-:W-:Y:S02]  /*02f0*/  CS2R R54, SRZ ;  /* 0x0000000000367805 */ /* 0x000fe4000001ff00 */
[----:B------:R-:W-:Y:S01]  /*0300*/  LEA.HI.SX32 R5, R4, R5, 0x1a ;  /* 0x0000000504057211 */ /* 0x000fe200078fd2ff */
[----:B------:R-:W-:Y:S01]  /*0310*/  UMOV UR19, 0x1 ;  /* 0x0000000100137882 */ /* 0x000fe20000000000 */
[----:B------:R-:W-:Y:S01]  /*0320*/  UMOV UR6, 0xffffffff ;  /* 0xffffffff00067882 */ /* 0x000fe20000000000 */
[----:B------:R-:W-:Y:S01]  /*0330*/  UMOV UR4, URZ ;  /* 0x0000003f00047c82 */ /* 0x000fe20008000000 */
[----:B------:R-:W-:Y:S01]  /*0340*/  UIADD3 UR21, UR18, 0x6000, URZ ;  /* 0x0000600012157890 */ /* 0x000fe2000fffe03f */
[----:B------:R-:W-:Y:S01]  /*0350*/  IMAD.SHL.U32 R4, R5, 0x8, RZ ;  /* 0x0000000805047824 */ /* 0x000fe200078e00ff */
[----:B------:R-:W-:-:S04]  /*0360*/  UMOV UR5, URZ ;  /* 0x0000003f00057c82 */ /* 0x000fc80008000000 */
[----:B------:R-:W-:-:S04]  /*0370*/  LEA.HI.SX32 R3, R3, -R4, 0x19 ;  /* 0x8000000403037211 */ /* 0x000fc800078fcaff */
[----:B------:R-:W-:-:S04]  /*0380*/  VIMNMX R6, R3, 0x8, PT ;  /* 0x0000000803067848 */ /* 0x000fc80003fe0100 */
[-C--:B------:R-:W-:Y:S02]  /*0390*/  IABS R11, R6.reuse ;  /* 0x00000006000b7213 */ /* 0x080fe40000000000 */
[----:B------:R-:W-:Y:S02]  /*03a0*/  IABS R10, R6 ;  /* 0x00000006000a7213 */ /* 0x000fe40000000000 */
[----:B------:R-:W2:Y:S03]  /*03b0*/  I2F.RP R7, R11 ;  /* 0x0000000b00077306 */ /* 0x000ea60000209400 */
[----:B------:R-:W-:-:S05]  /*03c0*/  IMAD.MOV R13, RZ, RZ, -R10 ;  /* 0x000000ffff0d7224 */ /* 0x000fca00078e0a0a */
[----:B--2---:R-:W2:Y:S02]  /*03d0*/  MUFU.RCP R7, R7 ;  /* 0x0000000700077308 */ /* 0x004ea40000001000 */
[----:B--2---:R-:W-:-:S06]  /*03e0*/  VIADD R2, R7, 0xffffffe ;  /* 0x0ffffffe07027836 */ /* 0x004fcc0000000000 */
[----:B------:R-:W2:Y:S08]  /*03f0*/  I2F.RP R7, R18 ;  /* 0x0000001200077306 */ /* 0x000eb00000209400 */
[----:B------:R3:W4:Y:S08]  /*0400*/  F2I.FTZ.U32.TRUNC.NTZ R3, R2 ;  /* 0x0000000200037305 */ /* 0x000730000021f000 */
[----:B--2---:R-:W2:Y:S01]  /*0410*/  MUFU.RCP R7, R7 ;  /* 0x0000000700077308 */ /* 0x004ea20000001000 */
[----:B---3--:R-:W-:-:S02]  /*0420*/  IMAD.MOV.U32 R2, RZ, RZ, RZ ;  /* 0x000000ffff027224 */ /* 0x008fc400078e00ff */
[----:B----4-:R-:W-:-:S04]  /*0430*/  IMAD.MOV R8, RZ, RZ, -R3 ;  /* 0x000000ffff087224 */ /* 0x010fc800078e0a03 */
[----:B------:R-:W-:Y:S01]  /*0440*/  IMAD R9, R8, R11, RZ ;  /* 0x0000000b08097224 */ /* 0x000fe200078e02ff */
[----:B------:R-:W-:-:S03]  /*0450*/  IABS R8, R12 ;  /* 0x0000000c00087213 */ /* 0x000fc60000000000 */
[----:B------:R-:W-:-:S04]  /*0460*/  IMAD.HI.U32 R3, R3, R9, R2 ;  /* 0x0000000903037227 */ /* 0x000fc800078e0002 */
[----:B------:R-:W-:Y:S01]  /*0470*/  IMAD R9, R5, -0x180, R12 ;  /* 0xfffffe8005097824 */ /* 0x000fe200078e020c */
[----:B------:R-:W-:Y:S01]  /*0480*/  LOP3.LUT R5, RZ, R6, RZ, 0x33, !PT ;  /* 0x00000006ff057212 */ /* 0x000fe200078e33ff */
[----:B------:R-:W-:-:S03]  /*0490*/  IMAD.HI.U32 R2, R3, R8, RZ ;  /* 0x0000000803027227 */ /* 0x000fc600078e00ff */
[----:B------:R-:W-:Y:S01]  /*04a0*/  IABS R10, R9 ;  /* 0x00000009000a7213 */ /* 0x000fe20000000000 */
[----:B------:R-:W-:-:S04]  /*04b0*/  IMAD R2, R2, R13, R8 ;  /* 0x0000000d02027224 */ /* 0x000fc800078e0208 */
[----:B------:R-:W-:Y:S01]  /*04c0*/  IMAD.HI.U32 R8, R3, R10, RZ ;  /* 0x0000000a03087227 */ /* 0x000fe200078e00ff */
[----:B------:R-:W-:-:S03]  /*04d0*/  ISETP.GT.U32.AND P0, PT, R11, R2, PT ;  /* 0x000000020b00720c */ /* 0x000fc60003f04070 */
[----:B--2---:R-:W-:Y:S02]  /*04e0*/  VIADD R3, R7, 0xffffffe ;  /* 0x0ffffffe07037836 */ /* 0x004fe40000000000 */
[----:B------:R-:W-:-:S04]  /*04f0*/  IMAD R10, R8, R13, R10 ;  /* 0x0000000d080a7224 */ /* 0x000fc800078e020a */
[----:B------:R-:W2:Y:S01]  /*0500*/  F2I.FTZ.U32.TRUNC.NTZ R3, R3 ;  /* 0x0000000300037305 */ /* 0x000ea2000021f000 */
[----:B------:R-:W-:-:S03]  /*0510*/  ISETP.GT.U32.AND P2, PT, R11, R10, PT ;  /* 0x0000000a0b00720c */ /* 0x000fc60003f44070 */
[----:B------:R-:W-:-:S05]  /*0520*/  @!P0 IMAD.IADD R2, R2, 0x1, -R11 ;  /* 0x0000000102028824 */ /* 0x000fca00078e0a0b */
[----:B------:R-:W-:-:S05]  /*0530*/  ISETP.GT.U32.AND P0, PT, R11, R2, PT ;  /* 0x000000020b00720c */ /* 0x000fca0003f04070 */
[----:B------:R-:W-:Y:S02]  /*0540*/  @!P2 IMAD.IADD R10, R10, 0x1, -R11 ;  /* 0x000000010a0aa824 */ /* 0x000fe400078e0a0b */
[----:B------:R-:W-:-:S06]  /*0550*/  @!P2 VIADD R8, R8, 0x1 ;  /* 0x000000010808a836 */ /* 0x000fcc0000000000 */
[----:B------:R-:W-:Y:S01]  /*0560*/  @!P0 IMAD.IADD R2, R2, 0x1, -R11 ;  /* 0x0000000102028824 */ /* 0x000fe200078e0a0b */
[----:B------:R-:W-:Y:S02]  /*0570*/  ISETP.NE.AND P0, PT, R6, RZ, PT ;  /* 0x000000ff0600720c */ /* 0x000fe40003f05270 */
[----:B------:R-:W-:Y:S01]  /*0580*/  LOP3.LUT R6, R9, R6, RZ, 0x3c, !PT ;  /* 0x0000000609067212 */ /* 0x000fe200078e3cff */
[----:B------:R-:W-:Y:S01]  /*0590*/  @!P1 IMAD.MOV R2, RZ, RZ, -R2 ;  /* 0x000000ffff029224 */ /* 0x000fe200078e0a02 */
[----:B------:R-:W-:Y:S01]  /*05a0*/  ISETP.GE.U32.AND P1, PT, R10, R11, PT ;  /* 0x0000000b0a00720c */ /* 0x000fe20003f26070 */
[----:B--2---:R-:W-:Y:S01]  /*05b0*/  IMAD.MOV R9, RZ, RZ, -R3 ;  /* 0x000000ffff097224 */ /* 0x004fe200078e0a03 */
[----:B------:R-:W-:Y:S02]  /*05c0*/  ISETP.GE.AND P3, PT, R6, RZ, PT ;  /* 0x000000ff0600720c */ /* 0x000fe40003f66270 */
[----:B------:R-:W-:Y:S01]  /*05d0*/  SEL R7, R5, R2, !P0 ;  /* 0x0000000205077207 */ /* 0x000fe20004000000 */
[----:B------:R-:W-:Y:S01]  /*05e0*/  IMAD R9, R9, R18, RZ ;  /* 0x0000001209097224 */ /* 0x000fe200078e02ff */
[----:B------:R-:W-:-:S03]  /*05f0*/  SHF.R.U32.HI R2, RZ, 0x2, R14 ;  /* 0x00000002ff027819 */ /* 0x000fc6000001160e */
[----:B------:R-:W-:Y:S01]  /*0600*/  IMAD.IADD R7, R4, 0x1, R7 ;  /* 0x0000000104077824 */ /* 0x000fe200078e0207 */
[----:B------:R-:W-:Y:S01]  /*0610*/  SGXT.U32 R6, R2, 0x5 ;  /* 0x000000050206781a */ /* 0x000fe20000000000 */
[----:B------:R-:W-:Y:S02]  /*0620*/  IMAD.MOV.U32 R2, RZ, RZ, RZ ;  /* 0x000000ffff027224 */ /* 0x000fe400078e00ff */
[----:B------:R-:W-:Y:S02]  /*0630*/  IMAD.SHL.U32 R7, R7, 0x80, RZ ;  /* 0x0000008007077824 */ /* 0x000fe400078e00ff */
[----:B------:R-:W-:-:S03]  /*0640*/  IMAD.HI.U32 R2, R3, R9, R2 ;  /* 0x0000000903027227 */ /* 0x000fc600078e0002 */
[----:B------:R-:W-:Y:S01]  /*0650*/  LOP3.LUT R21, R7, R6, RZ, 0xfc, !PT ;  /* 0x0000000607157212 */ /* 0x000fe200078efcff */
[----:B------:R-:W-:Y:S01]  /*0660*/  @P1 VIADD R8, R8, 0x1 ;  /* 0x0000000108081836 */ /* 0x000fe20000000000 */
[----:B------:R-:W-:Y:S02]  /*0670*/  LOP3.LUT R22, R7, 0x20, R6, 0xfe, !PT ;  /* 0x0000002007167812 */ /* 0x000fe400078efe06 */
[----:B------:R-:W-:Y:S01]  /*0680*/  IABS R11, R21 ;  /* 0x00000015000b7213 */ /* 0x000fe20000000000 */
[----:B------:R-:W-:Y:S01]  /*0690*/  @!P3 IMAD.MOV R8, RZ, RZ, -R8 ;  /* 0x000000ffff08b224 */ /* 0x000fe200078e0a08 */
[----:B------:R-:W-:Y:S02]  /*06a0*/  LOP3.LUT R23, R7, 0x40, R6, 0xfe, !PT ;  /* 0x0000004007177812 */ /* 0x000fe400078efe06 */
[----:B------:R-:W-:Y:S01]  /*06b0*/  LOP3.LUT R24, R7, 0x60, R6, 0xfe, !PT ;  /* 0x0000006007187812 */ /* 0x000fe200078efe06 */
[----:B------:R-:W-:Y:S01]  /*06c0*/  IMAD.HI.U32 R3, R2, R11, RZ ;  /* 0x0000000b02037227 */ /* 0x000fe200078e00ff */
[----:B------:R-:W-:-:S02]  /*06d0*/  IABS R13, R22 ;  /* 0x00000016000d7213 */ /* 0x000fc40000000000 */
[----:B------:R-:W-:Y:S01]  /*06e0*/  IABS R15, R23 ;  /* 0x00000017000f7213 */ /* 0x000fe20000000000 */
[----:B------:R-:W-:Y:S01]  /*06f0*/  IMAD.MOV R10, RZ, RZ, -R3 ;  /* 0x000000ffff0a7224 */ /* 0x000fe200078e0a03 */
[----:B------:R-:W-:Y:S01]  /*0700*/  IABS R17, R24 ;  /* 0x0000001800117213 */ /* 0x000fe20000000000 */
[----:B------:R-:W-:Y:S01]  /*0710*/  IMAD.HI.U32 R4, R2, R13, RZ ;  /* 0x0000000d02047227 */ /* 0x000fe200078e00ff */
[----:B------:R-:W-:Y:S02]  /*0720*/  SEL R3, R5, R8, !P0 ;  /* 0x0000000805037207 */ /* 0x000fe40004000000 */
[----:B------:R-:W-:Y:S01]  /*0730*/  LOP3.LUT R8, R6, 0x60, RZ, 0xfc, !PT ;  /* 0x0000006006087812 */ /* 0x000fe200078efcff */
[----:B------:R-:W-:Y:S01]  /*0740*/  IMAD R11, R18, R10, R11 ;  /* 0x0000000a120b7224 */ /* 0x000fe200078e020b */
[----:B------:R-:W-:Y:S01]  /*0750*/  SHF.R.U32.HI R10, RZ, 0x3, R14 ;  /* 0x00000003ff0a7819 */ /* 0x000fe2000001160e */
[----:B------:R-:W-:Y:S01]  /*0760*/  IMAD.HI.U32 R9, R2, R15, RZ ;  /* 0x0000000f02097227 */ /* 0x000fe200078e00ff */
[----:B------:R-:W-:-:S02]  /*0770*/  ISETP.GE.AND P4, PT, R22, RZ, PT ;  /* 0x000000ff1600720c */ /* 0x000fc40003f86270 */
[----:B------:R-:W-:Y:S01]  /*0780*/  ISETP.GT.U32.AND P0, PT, R18, R11, PT ;  /* 0x0000000b1200720c */ /* 0x000fe20003f04070 */
[----:B------:R-:W-:Y:S01]  /*0790*/  IMAD.HI.U32 R2, R2, R17, RZ ;  /* 0x0000001102027227 */ /* 0x000fe200078e00ff */
[----:B------:R-:W-:Y:S02]  /*07a0*/  SGXT.U32 R10, R10, 0x4 ;  /* 0x000000040a0a781a */ /* 0x000fe40000000000 */
[----:B------:R-:W-:Y:S01]  /*07b0*/  ISETP.GE.AND P5, PT, R23, RZ, PT ;  /* 0x000000ff1700720c */ /* 0x000fe20003fa6270 */
[----:B------:R-:W-:Y:S01]  /*07c0*/  IMAD.MOV R4, RZ, RZ, -R4 ;  /* 0x000000ffff047224 */ /* 0x000fe200078e0a04 */
[----:B------:R-:W-:Y:S01]  /*07d0*/  LOP3.LUT R7, R7, R10, RZ, 0xfc, !PT ;  /* 0x0000000a07077212 */ /* 0x000fe200078efcff */
[----:B------:R-:W-:Y:S02]  /*07e0*/  IMAD.MOV R5, RZ, RZ, -R9 ;  /* 0x000000ffff057224 */ /* 0x000fe400078e0a09 */
[----:B------:R-:W-:Y:S02]  /*07f0*/  IMAD.MOV R2, RZ, RZ, -R2 ;  /* 0x000000ffff027224 */ /* 0x000fe400078e0a02 */
[----:B------:R-:W-:Y:S01]  /*0800*/  IMAD R12, R18, R4, R13 ;  /* 0x00000004120c7224 */ /* 0x000fe200078e020d */
[----:B------:R-:W-:Y:S01]  /*0810*/  LOP3.LUT R4, R6, 0x20, RZ, 0xfc, !PT ;  /* 0x0000002006047812 */ /* 0x000fe200078efcff */
[----:B------:R-:W-:Y:S01]  /*0820*/  IMAD R13, R18, R5, R15 ;  /* 0x00000005120d7224 */ /* 0x000fe200078e020f */
[----:B------:R-:W-:Y:S01]  /*0830*/  LOP3.LUT R5, R6, 0x40, RZ, 0xfc, !PT ;  /* 0x0000004006057812 */ /* 0x000fe200078efcff */
[C---:B------:R-:W-:Y:S01]  /*0840*/  IMAD R15, R18.reuse, R2, R17 ;  /* 0x00000002120f7224 */ /* 0x040fe200078e0211 */
[C---:B------:R-:W-:Y:S01]  /*0850*/  ISETP.GT.U32.AND P1, PT, R18.reuse, R12, PT ;  /* 0x0000000c1200720c */ /* 0x040fe20003f24070 */
[----:B------:R-:W-:Y:S01]  /*0860*/  @!P0 IMAD.IADD R11, R11, 0x1, -R18 ;  /* 0x000000010b0b8824 */ /* 0x000fe200078e0a12 */
[----:B------:R-:W-:Y:S01]  /*0870*/  ISETP.GT.U32.AND P2, PT, R18, R13, PT ;  /* 0x0000000d1200720c */ /* 0x000fe20003f44070 */
[----:B------:R-:W-:Y:S01]  /*0880*/  IMAD.SHL.U32 R9, R14, 0x8, RZ ;  /* 0x000000080e097824 */ /* 0x000fe200078e00ff */
[C---:B------:R-:W-:Y:S01]  /*0890*/  ISETP.GT.U32.AND P3, PT, R18.reuse, R15, PT ;  /* 0x0000000f1200720c */ /* 0x040fe20003f64070 */
[----:B------:R-:W-:Y:S01]  /*08a0*/  IMAD.SHL.U32 R3, R3, 0x40, RZ ;  /* 0x0000004003037824 */ /* 0x000fe200078e00ff */
[----:B------:R-:W-:-:S02]  /*08b0*/  ISETP.GT.U32.AND P6, PT, R18, R11, PT ;  /* 0x0000000b1200720c */ /* 0x000fc40003fc4070 */
[----:B------:R-:W-:Y:S02]  /*08c0*/  LOP3.LUT R17, R9, 0x18, R14, 0x48, !PT ;  /* 0x0000001809117812 */ /* 0x000fe400078e480e */
[----:B------:R-:W-:Y:S02]  /*08d0*/  LOP3.LUT R16, R3, R6, RZ, 0xfc, !PT ;  /* 0x0000000603107212 */ /* 0x000fe400078efcff */
[----:B------:R-:W-:Y:S01]  /*08e0*/  LOP3.LUT R20, R3, 0x20, R6, 0xfe, !PT ;  /* 0x0000002003147812 */ /* 0x000fe200078efe06 */
[--C-:B------:R-:W-:Y:S01]  /*08f0*/  @!P1 IMAD.IADD R12, R12, 0x1, -R18.reuse ;  /* 0x000000010c0c9824 */ /* 0x100fe200078e0a12 */
[----:B------:R-:W-:Y:S01]  /*0900*/  LOP3.LUT R9, R9, 0x18, RZ, 0xc0, !PT ;  /* 0x0000001809097812 */ /* 0x000fe200078ec0ff */
[--C-:B------:R-:W-:Y:S02]  /*0910*/  @!P2 IMAD.IADD R13, R13, 0x1, -R18.reuse ;  /* 0x000000010d0da824 */ /* 0x100fe400078e0a12 */
[--C-:B------:R-:W-:Y:S01]  /*0920*/  @!P3 IMAD.IADD R15, R15, 0x1, -R18.reuse ;  /* 0x000000010f0fb824 */ /* 0x100fe200078e0a12 */
[----:B------:R-:W-:Y:S01]  /*0930*/  ISETP.GT.U32.AND P0, PT, R18, R12, PT ;  /* 0x0000000c1200720c */ /* 0x000fe20003f04070 */
[--C-:B------:R-:W-:Y:S01]  /*0940*/  IMAD R2, R6, 0x20, R17.reuse ;  /* 0x0000002006027824 */ /* 0x100fe200078e0211 */
[C---:B------:R-:W-:Y:S01]  /*0950*/  ISETP.GT.U32.AND P1, PT, R18.reuse, R13, PT ;  /* 0x0000000d1200720c */ /* 0x040fe20003f24070 */
[----:B------:R-:W-:Y:S01]  /*0960*/  @!P6 IMAD.IADD R11, R11, 0x1, -R18 ;  /* 0x000000010b0be824 */ /* 0x000fe200078e0a12 */
[----:B------:R-:W-:Y:S01]  /*0970*/  ISETP.GT.U32.AND P2, PT, R18, R15, PT ;  /* 0x0000000f1200720c */ /* 0x000fe20003f44070 */
[----:B------:R-:W-:Y:S01]  /*0980*/  IMAD R6, R8, 0x20, R17 ;  /* 0x0000002008067824 */ /* 0x000fe200078e0211 */
[----:B------:R-:W-:Y:S01]  /*0990*/  ISETP.GE.AND P3, PT, R21, RZ, PT ;  /* 0x000000ff1500720c */ /* 0x000fe20003f66270 */
[----:B------:R-:W-:Y:S01]  /*09a0*/  IMAD.HI R8, R16, 0x2aaaaaab, RZ ;  /* 0x2aaaaaab10087827 */ /* 0x000fe200078e02ff */
[----:B------:R-:W-:-:S02]  /*09b0*/  ISETP.GE.AND P6, PT, R24, RZ, PT ;  /* 0x000000ff1800720c */ /* 0x000fc40003fc6270 */
[----:B------:R-:W-:Y:S01]  /*09c0*/  LEA R37, R6, UR18, 0x1 ;  /* 0x0000001206257c11 */ /* 0x000fe2000f8e08ff */
[----:B------:R-:W-:-:S04]  /*09d0*/  IMAD.HI R10, R20, 0x2aaaaaab, RZ ;  /* 0x2aaaaaab140a7827 */ /* 0x000fc800078e02ff */
[--C-:B------:R-:W-:Y:S01]  /*09e0*/  IMAD R4, R4, 0x20, R17.reuse ;  /* 0x0000002004047824 */ /* 0x100fe200078e0211 */
[----:B------:R-:W-:Y:S01]  /*09f0*/  SHF.R.U32.HI R19, RZ, 0x1f, R10 ;  /* 0x0000001fff137819 */ /* 0x000fe2000001160a */
[----:B------:R-:W-:Y:S01]  /*0a00*/  IMAD R5, R5, 0x20, R17 ;  /* 0x0000002005057824 */ /* 0x000fe200078e0211 */
[----:B------:R-:W-:Y:S01]  /*0a10*/  SHF.R.U32.HI R17, RZ, 0x1f, R8 ;  /* 0x0000001fff117819 */ /* 0x000fe20000011608 */
[--C-:B------:R-:W-:Y:S01]  /*0a20*/  @!P0 IMAD.IADD R12, R12, 0x1, -R18.reuse ;  /* 0x000000010c0c8824 */ /* 0x100fe200078e0a12 */
[----:B------:R-:W-:Y:S01]  /*0a30*/  LEA.HI R19, R10, R19, RZ, 0x17 ;  /* 0x000000130a137211 */ /* 0x000fe200078fb8ff */
[--C-:B------:R-:W-:Y:S01]  /*0a40*/  @!P1 IMAD.IADD R13, R13, 0x1, -R18.reuse ;  /* 0x000000010d0d9824 */ /* 0x100fe200078e0a12 */
[----:B------:R-:W-:Y:S01]  /*0a50*/  LEA.HI R17, R8, R17, RZ, 0x17 ;  /* 0x0000001108117211 */ /* 0x000fe200078fb8ff */
[----:B------:R-:W-:Y:S01]  /*0a60*/  @!P2 IMAD.IADD R15, R15, 0x1, -R18 ;  /* 0x000000010f0fa824 */ /* 0x000fe200078e0a12 */
[----:B------:R-:W-:Y:S01]  /*0a70*/  ISETP.NE.AND P0, PT, R0, RZ, PT ;  /* 0x000000ff0000720c */ /* 0x000fe20003f05270 */
[----:B------:R-:W-:Y:S01]  /*0a80*/  @!P3 IMAD.MOV R11, RZ, RZ, -R11 ;  /* 0x000000ffff0bb224 */ /* 0x000fe200078e0a0b */
[----:B------:R-:W-:Y:S01]  /*0a90*/  LOP3.LUT R8, RZ, R0, RZ, 0x33, !PT ;  /* 0x00000000ff087212 */ /* 0x000fe200078e33ff */
[----:B------:R-:W-:Y:S01]  /*0aa0*/  @!P4 IMAD.MOV R12, RZ, RZ, -R12 ;  /* 0x000000ffff0cc224 */ /* 0x000fe200078e0a0c */
[----:B------:R-:W-:Y:S01]  /*0ab0*/  LEA R33, R4, UR18, 0x1 ;  /* 0x0000001204217c11 */ /* 0x000fe2000f8e08ff */
[----:B------:R-:W-:Y:S01]  /*0ac0*/  @!P5 IMAD.MOV R13, RZ, RZ, -R13 ;  /* 0x000000ffff0dd224 */ /* 0x000fe200078e0a0d */
[C---:B------:R-:W-:Y:S01]  /*0ad0*/  SEL R18, R8.reuse, R11, !P0 ;  /* 0x0000000b08127207 */ /* 0x040fe20004000000 */
[----:B------:R-:W-:Y:S01]  /*0ae0*/  @!P6 IMAD.MOV R15, RZ, RZ, -R15 ;  /* 0x000000ffff0fe224 */ /* 0x000fe200078e0a0f */
[C---:B------:R-:W-:Y:S01]  /*0af0*/  SEL R12, R8.reuse, R12, !P0 ;  /* 0x0000000c080c7207 */ /* 0x040fe20004000000 */
[----:B------:R-:W-:Y:S01]  /*0b00*/  IMAD R10, R17, -0xc00, R16 ;  /* 0xfffff400110a7824 */ /* 0x000fe200078e0210 */
[----:B------:R-:W-:Y:S01]  /*0b10*/  LEA R35, R5, UR18, 0x1 ;  /* 0x0000001205237c11 */ /* 0x000fe2000f8e08ff */
[----:B------:R-:W-:Y:S01]  /*0b20*/  IMAD R16, R19, -0xc00, R20 ;  /* 0xfffff40013107824 */ /* 0x000fe200078e0214 */
[----:B------:R-:W-:Y:S01]  /*0b30*/  SEL R20, R8, R13, !P0 ;  /* 0x0000000d08147207 */ /* 0x000fe20004000000 */
[--C-:B------:R-:W-:Y:S01]  /*0b40*/  IMAD R17, R18, 0xc00, R9.reuse ;  /* 0x00000c0012117824 */ /* 0x100fe200078e0209 */
[----:B------:R-:W-:Y:S01]  /*0b50*/  SEL R8, R8, R15, !P0 ;  /* 0x0000000f08087207 */ /* 0x000fe20004000000 */
[--C-:B------:R-:W-:Y:S01]  /*0b60*/  IMAD R19, R12, 0xc00, R9.reuse ;  /* 0x00000c000c137824 */ /* 0x100fe200078e0209 */
[----:B------:R-:W-:Y:S01]  /*0b70*/  LEA R15, R2, UR18, 0x1 ;  /* 0x00000012020f7c11 */ /* 0x000fe2000f8e08ff */
[----:B------:R-:W-:-:S02]  /*0b80*/  IMAD R29, R10, 0xc00, R9 ;  /* 0x00000c000a1d7824 */ /* 0x000fc400078e0209 */
[--C-:B------:R-:W-:Y:S02]  /*0b90*/  IMAD R11, R16, 0xc00, R9.reuse ;  /* 0x00000c00100b7824 */ /* 0x100fe400078e0209 */
[--C-:B------:R-:W-:Y:S02]  /*0ba0*/  IMAD R25, R20, 0xc00, R9.reuse ;  /* 0x00000c0014197824 */ /* 0x100fe400078e0209 */
[----:B------:R-:W-:Y:S02]  /*0bb0*/  IMAD R9, R8, 0xc00, R9 ;  /* 0x00000c0008097824 */ /* 0x000fe400078e0209 */
[----:B-1---5:R-:W-:-:S04]  /*0bc0*/  IMAD.WIDE R16, R17, 0x2, R26 ;  /* 0x0000000211107825 */ /* 0x022fc800078e021a */
[--C-:B------:R-:W-:Y:S01]  /*0bd0*/  IMAD.WIDE R18, R19, 0x2, R26.reuse ;  /* 0x0000000213127825 */ /* 0x100fe200078e021a */
[----:B------:R-:W-:Y:S01]  /*0be0*/  @!PT LDS RZ, [RZ] ;  /* 0x00000000fffff984 */ /* 0x000fe20000000800 */
[----:B------:R-:W-:Y:S01]  /*0bf0*/  @!PT LDS RZ, [RZ] ;  /* 0x00000000fffff984 */ /* 0x000fe20000000800 */
[----:B------:R-:W-:Y:S01]  /*0c00*/  @!PT LDS RZ, [RZ] ;  /* 0x00000000fffff984 */ /* 0x000fe20000000800 */
[----:B------:R-:W-:Y:S01]  /*0c10*/  LDGSTS.E.BYPASS.128 [R15], desc[UR22][R16.64] ;  /* 0x00000000100f7fae */ /* 0x000fe2000b901c56 */
[----:B------:R-:W-:Y:S02]  /*0c20*/  IADD3 R8, P1, R16, 0x80, RZ ;  /* 0x0000008010087810 */ /* 0x000fe40007f3e0ff */
[--C-:B------:R-:W-:Y:S01]  /*0c30*/  IMAD.WIDE R24, R25, 0x2, R26.reuse ;  /* 0x0000000219187825 */ /* 0x100fe200078e021a */
[----:B------:R-:W-:Y:S03]  /*0c40*/  LDGSTS.E.BYPASS.128 [R33], desc[UR22][R18.64] ;  /* 0x0000000012217fae */ /* 0x000fe6000b901c56 */
[----:B------:R-:W-:Y:S01]  /*0c50*/  IMAD.WIDE R26, R9, 0x2, R26 ;  /* 0x00000002091a7825 */ /* 0x000fe200078e021a */
[----:B------:R-:W-:Y:S01]  /*0c60*/  LDGSTS.E.BYPASS.128 [R35], desc[UR22][R24.64] ;  /* 0x0000000018237fae */ /* 0x000fe2000b901c56 */
[----:B------:R-:W-:-:S02]  /*0c70*/  IADD3 R9, P0, R18, 0x80, RZ ;  /* 0x0000008012097810 */ /* 0x000fc40007f1e0ff */
[--C-:B------:R-:W-:Y:S01]  /*0c80*/  IMAD.WIDE R28, R29, 0x2, R30.reuse ;  /* 0x000000021d1c7825 */ /* 0x100fe200078e021e */
[----:B------:R-:W-:Y:S03]  /*0c90*/  LDGSTS.E.BYPASS.128 [R37], desc[UR22][R26.64] ;  /* 0x000000001a257fae */ /* 0x000fe6000b901c56 */
[----:B------:R-:W-:Y:S01]  /*0ca0*/  IMAD.WIDE R30, R11, 0x2, R30 ;  /* 0x000000020b1e7825 */ /* 0x000fe200078e021e */
[----:B------:R-:W0:Y:S03]  /*0cb0*/  LDGDEPBAR ;  /* 0x00000000000079af */ /* 0x000e260000000000 */
[----:B------:R-:W-:Y:S01]  /*0cc0*/  IMAD.X R10, RZ, RZ, R17, P1 ;  /* 0x000000ffff0a7224 */ /* 0x000fe200008e0611 */
[----:B------:R-:W-:Y:S01]  /*0cd0*/  LDGSTS.E.BYPASS.128 [R15+0x6000], desc[UR22][R28.64] ;  /* 0x060000001c0f7fae */ /* 0x000fe2000b901c56 */
[----:B------:R-:W-:Y:S01]  /*0ce0*/  IMAD.X R12, RZ, RZ, R19, P0 ;  /* 0x000000ffff0c7224 */ /* 0x000fe200000e0613 */
[----:B------:R-:W-:-:S02]  /*0cf0*/  IADD3 R11, P1, R24, 0x80, RZ ;  /* 0x00000080180b7810 */ /* 0x000fc40007f3e0ff */
[----:B------:R-:W-:Y:S01]  /*0d00*/  LDGSTS.E.BYPASS.128 [R33+0x6000], desc[UR22][R30.64] ;  /* 0x060000001e217fae */ /* 0x000fe2000b901c56 */
[----:B------:R-:W-:Y:S02]  /*0d10*/  IADD3 R13, P0, R26, 0x80, RZ ;  /* 0x000000801a0d7810 */ /* 0x000fe40007f1e0ff */
[----:B------:R-:W-:Y:S01]  /*0d20*/  IMAD.X R20, RZ, RZ, R25, P1 ;  /* 0x000000ffff147224 */ /* 0x000fe200008e0619 */
[----:B------:R-:W0:Y:S01]  /*0d30*/  LDGDEPBAR ;  /* 0x00000000000079af */ /* 0x000e220000000000 */
[----:B------:R-:W-:Y:S01]  /*0d40*/  BAR.SYNC.DEFER_BLOCKING 0x0 ;  /* 0x0000000000007b1d */ /* 0x000fe20000010000 */
[----:B------:R-:W-:Y:S01]  /*0d50*/  IMAD.X R22, RZ, RZ, R27, P0 ;  /* 0x000000ffff167224 */ /* 0x000fe200000e061b */
[----:B------:R-:W-:Y:S02]  /*0d60*/  IADD3 R21, P1, R28, 0x80, RZ ;  /* 0x000000801c157810 */ /* 0x000fe40007f3e0ff */
[----:B------:R-:W-:-:S03]  /*0d70*/  IADD3 R23, P0, R30, 0x80, RZ ;  /* 0x000000801e177810 */ /* 0x000fc60007f1e0ff */
[----:B------:R-:W-:Y:S02]  /*0d80*/  IMAD.X R88, RZ, RZ, R29, P1 ;  /* 0x000000ffff587224 */ /* 0x000fe400008e061d */
[----:B------:R-:W-:Y:S01]  /*0d90*/  IMAD.X R89, RZ, RZ, R31, P0 ;  /* 0x000000ffff597224 */ /* 0x000fe200000e061f */
[----:B------:R-:W-:Y:S01]  /*0da0*/  @!PT LDS RZ, [RZ] ;  /* 0x00000000fffff984 */ /* 0x000fe20000000800 */
[----:B------:R-:W-:Y:S01]  /*0db0*/  @!PT LDS RZ, [RZ] ;  /* 0x00000000fffff984 */ /* 0x000fe20000000800 */
[----:B------:R-:W-:Y:S01]  /*0dc0*/  @!PT LDS RZ, [RZ] ;  /* 0x00000000fffff984 */ /* 0x000fe20000000800 */
[----:B------:R-:W-:Y:S04]  /*0dd0*/  LDGSTS.E.BYPASS.128 [R15+0x2000], desc[UR22][R16.64+0x40] ;  /* 0x02000040100f7fae */ /* 0x000fe8000b901c56 */
[----:B------:R-:W-:Y:S04]  /*0de0*/  LDGSTS.E.BYPASS.128 [R33+0x2000], desc[UR22][R18.64+0x40] ;  /* 0x0200004012217fae */ /* 0x000fe8000b901c56 */
[----:B------:R1:W-:Y:S04]  /*0df0*/  LDGSTS.E.BYPASS.128 [R35+0x2000], desc[UR22][R24.64+0x40] ;  /* 0x0200004018237fae */ /* 0x0003e8000b901c56 */
[----:B------:R2:W-:Y:S04]  /*0e00*/  LDGSTS.E.BYPASS.128 [R37+0x2000], desc[UR22][R26.64+0x40] ;  /* 0x020000401a257fae */ /* 0x0005e8000b901c56 */
[----:B------:R-:W0:Y:S04]  /*0e10*/  LDGDEPBAR ;  /* 0x00000000000079af */ /* 0x000e280000000000 */
[----:B------:R3:W-:Y:S01]  /*0e20*/  LDGSTS.E.BYPASS.128 [R15+0x7000], desc[UR22][R28.64+0x40] ;  /* 0x070000401c0f7fae */ /* 0x0007e2000b901c56 */
[----:B-1----:R-:W-:-:S02]  /*0e30*/  CS2R R24, SRZ ;  /* 0x0000000000187805 */ /* 0x002fc4000001ff00 */
[----:B------:R-:W-:Y:S01]  /*0e40*/  CS2R R34, SRZ ;  /* 0x0000000000227805 */ /* 0x000fe2000001ff00 */
[----:B------:R1:W-:Y:S01]  /*0e50*/  LDGSTS.E.BYPASS.128 [R33+0x7000], desc[UR22][R30.64+0x40] ;  /* 0x070000401e217fae */ /* 0x0003e2000b901c56 */
[----:B--2---:R-:W-:Y:S02]  /*0e60*/  CS2R R26, SRZ ;  /* 0x00000000001a7805 */ /* 0x004fe4000001ff00 */
[----:B------:R-:W-:Y:S01]  /*0e70*/  CS2R R36, SRZ ;  /* 0x0000000000247805 */ /* 0x000fe2000001ff00 */
[----:B------:R-:W0:Y:S01]  /*0e80*/  LDGDEPBAR ;  /* 0x00000000000079af */ /* 0x000e220000000000 */
[----:B---3--:R-:W-:Y:S02]  /*0e90*/  CS2R R28, SRZ ;  /* 0x00000000001c7805 */ /* 0x008fe4000001ff00 */
[----:B-1----:R-:W-:Y:S02]  /*0ea0*/  CS2R R30, SRZ ;  /* 0x00000000001e7805 */ /* 0x002fe4000001ff00 */
[----:B------:R-:W-:-:S07]  /*0eb0*/  CS2R R32, SRZ ;  /* 0x0000000000207805 */ /* 0x000fce000001ff00 */
.L_x_0:
[----:B------:R-:W1:Y:S01]  /*0ec0*/  SHFL.IDX PT, R14, R90, RZ, 0x1f ;  /* 0x00001fff5a0e7589 */ /* 0x000e6200000e0000 */
[----:B------:R-:W-:Y:S01]  /*0ed0*/  UIADD3 UR6, UR6, 0x1, URZ ;  /* 0x0000000106067890 */ /* 0x000fe2000fffe03f */
[----:B------:R-:W-:-:S04]  /*0ee0*/  DEPBAR.LE SB0, 0x2 ;  /* 0x000080800000791a */ /* 0x000fc80000000000 */
[----:B------:R-:W-:Y:S01]  /*0ef0*/  UISETP.GE.AND UP0, UPT, UR6, 0x3, UPT ;  /* 0x000000030600788c */ /* 0x000fe2000bf06270 */
[----:B------:R-:W-:Y:S01]  /*0f00*/  BAR.SYNC.DEFER_BLOCKING 0x0 ;  /* 0x0000000000007b1d */ /* 0x000fe20000010000 */
[----:B------:R-:W-:Y:S01]  /*0f10*/  UIADD3 UR19, UR19, 0x1, URZ ;  /* 0x0000000113137890 */ /* 0x000fe2000fffe03f */
[----:B------:R-:W-:Y:S01]  /*0f20*/  VIADD R91, R91, 0x20 ;  /* 0x000000205b5b7836 */ /* 0x000fe20000000000 */
[----:B------:R-:W-:Y:S01]  /*0f30*/  USEL UR20, UR6, URZ, !UP0 ;  /* 0x0000003f06147287 */ /* 0x000fe2000c000000 */
[----:B------:R-:W-:Y:S02]  /*0f40*/  IADD3 R18, P1, R8, UR4, RZ ;  /* 0x0000000408127c10 */ /* 0x000fe4000ff3e0ff */
[----:B------:R-:W-:Y:S01]  /*0f50*/  UMOV UR11, 0x80000020 ;  /* 0x80000020000b7882 */ /* 0x000fe20000000000 */
[----:B------:R-:W-:Y:S01]  /*0f60*/  ULEA UR6, UR20, UR18, 0xd ;  /* 0x0000001214067291 */ /* 0x000fe2000f8e683f */
[----:B------:R-:W-:Y:S01]  /*0f70*/  ISETP.GE.U32.AND P0, PT, R91, 0xbc0, PT ;  /* 0x00000bc05b00780c */ /* 0x000fe20003f06070 */
[----:B------:R-:W-:Y:S01]  /*0f80*/  UMOV UR12, 0x2000002 ;  /* 0x02000002000c7882 */ /* 0x000fe20000000000 */
[----:B------:R-:W-:Y:S01]  /*0f90*/  UMOV UR13, 0x80000020 ;  /* 0x80000020000d7882 */ /* 0x000fe20000000000 */
[----:B------:R-:W-:Y:S01]  /*0fa0*/  USHF.R.U32.HI UR8, URZ, 0x4, UR6 ;  /* 0x000000043f087899 */ /* 0x000fe20008011606 */
[----:B------:R-:W-:Y:S01]  /*0fb0*/  IADD3.X R19, R10, UR5, RZ, P1, !PT ;  /* 0x000000050a137c10 */ /* 0x000fe20008ffe4ff */
[----:B------:R-:W-:Y:S01]  /*0fc0*/  ULEA UR6, UR20, UR21, 0xc ;  /* 0x0000001514067291 */ /* 0x000fe2000f8e603f */
[----:B------:R-:W-:Y:S01]  /*0fd0*/  IADD3 R92, P1, R9, UR4, RZ ;  /* 0x00000004095c7c10 */ /* 0x000fe2000ff3e0ff */
[----:B------:R-:W-:Y:S01]  /*0fe0*/  ULOP3.LUT UR8, UR8, 0x3fff, URZ, 0xc0, !UPT ;  /* 0x00003fff08087892 */ /* 0x000fe2000f8ec03f */
[----:B-1----:R-:W-:Y:S01]  /*0ff0*/  R2UR UR7, R14 ;  /* 0x000000000e0772ca */ /* 0x002fe200000e0000 */
[----:B------:R-:W-:Y:S01]  /*1000*/  USHF.R.U32.HI UR6, URZ, 0x4, UR6 ;  /* 0x000000043f067899 */ /* 0x000fe20008011606 */
[----:B------:R-:W-:Y:S01]  /*1010*/  IADD3.X R93, R12, UR5, RZ, P1, !PT ;  /* 0x000000050c5d7c10 */ /* 0x000fe20008ffe4ff */
[----:B------:R-:W-:Y:S01]  /*1020*/  UMOV UR14, 0x1000002 ;  /* 0x01000002000e7882 */ /* 0x000fe20000000000 */
[----:B------:R-:W-:Y:S01]  /*1030*/  UMOV UR15, 0x80000020 ;  /* 0x80000020000f7882 */ /* 0x000fe20000000000 */
[----:B------:R-:W-:Y:S01]  /*1040*/  ULOP3.LUT UR6, UR6, 0x3fff, URZ, 0xc0, !UPT ;  /* 0x00003fff06067892 */ /* 0x000fe2000f8ec03f */
[----:B------:R-:W-:Y:S01]  /*1050*/  IADD3 R14, P1, R11, UR4, RZ ;  /* 0x000000040b0e7c10 */ /* 0x000fe2000ff3e0ff */
[----:B------:R-:W-:-:S02]  /*1060*/  WARPGROUP.ARRIVE ;  /* 0x00000000000079c5 */ /* 0x000fc40000000000 */
[----:B------:R-:W-:-:S04]  /*1070*/  ULOP3.LUT UR10, UR6, 0x1000000, URZ, 0xfc, !UPT ;  /* 0x01000000060a7892 */ /* 0x000fc8000f8efc3f */
[----:B------:R-:W-:-:S04]  /*1080*/  USHF.L.U32 UR7, UR7, 0x6, URZ ;  /* 0x0000000607077899 */ /* 0x000fc8000800063f */
[----:B------:R-:W-:-:S04]  /*1090*/  ULOP3.LUT UR7, UR7, 0xc0, URZ, 0xc0, !UPT ;  /* 0x000000c007077892 */ /* 0x000fc8000f8ec03f */
[----:B------:R-:W-:-:S03]  /*10a0*/  UIADD3 UR16, UP0, UR7, UR8, URZ ;  /* 0x0000000807107290 */ /* 0x000fc6000ff1e03f */
[----:B------:R-:W-:Y:S01]  /*10b0*/  UMOV UR7, URZ ;  /* 0x0000003f00077c82 */ /* 0x000fe20008000000 */
[----:B------:R-:W-:Y:S02]  /*10c0*/  UIADD3.X UR17, URZ, URZ, URZ, UP0, !UPT ;  /* 0x0000003f3f117290 */ /* 0x000fe400087fe43f */
[----:B------:R-:W-:Y:S02]  /*10d0*/  ULOP3.LUT UR8, UR16, 0x2000000, URZ, 0xfc, !UPT ;  /* 0x0200000010087892 */ /* 0x000fe4000f8efc3f */
[----:B------:R-:W-:Y:S02]  /*10e0*/  ULOP3.LUT UR9, UR17, 0x80000020, URZ, 0xfc, !UPT ;  /* 0x8000002011097892 */ /* 0x000fe4000f8efc3f */
[----:B------:R-:W-:Y:S02]  /*10f0*/  UIADD3.64 UR14, UR6, UR14, URZ ;  /* 0x0000000e060e7297 */ /* 0x000fe4000fffe03f */
[----:B------:R-:W-:Y:S02]  /*1100*/  UIADD3.64 UR12, UR16, UR12, URZ ;  /* 0x0000000c100c7297 */ /* 0x000fe4000fffe03f */
[----:B------:R-:W-:-:S03]  /*1110*/  UISETP.GE.AND UP0, UPT, UR19, 0x3, UPT ;  /* 0x000000031300788c */ /* 0x000fc6000bf06270 */
[----:B------:R-:W-:Y:S01]  /*1120*/  HGMMA.64x64x16.F32.BF16 R56, gdesc[UR8], R56 ;  /* 0x00e00000083879f0 */ /* 0x000fe20008701838 */
[----:B------:R-:W-:Y:S01]  /*1130*/  UMOV UR8, 0x2000100 ;  /* 0x0200010000087882 */ /* 0x000fe20000000000 */
[----:B------:R-:W-:Y:S01]  /*1140*/  UMOV UR9, 0x80000020 ;  /* 0x8000002000097882 */ /* 0x000fe20000000000 */
[----:B------:R-:W-:Y:S02]  /*1150*/  USEL UR19, UR19, URZ, !UP0 ;  /* 0x0000003f13137287 */ /* 0x000fe4000c000000 */
[----:B------:R-:W-:Y:S02]  /*1160*/  UIADD3.64 UR8, UR16, UR8, URZ ;  /* 0x0000000810087297 */ /* 0x000fe4000fffe03f */
[----:B------:R-:W-:-:S06]  /*1170*/  ULEA UR6, UR19, UR18, 0xd ;  /* 0x0000001213067291 */ /* 0x000fcc000f8e683f */
[----:B------:R-:W-:Y:S02]  /*1180*/  LEA R15, R2, UR6, 0x1 ;  /* 0x00000006020f7c11 */ /* 0x000fe4000f8e08ff */
[----:B------:R-:W-:Y:S01]  /*1190*/  LEA R17, R4, UR6, 0x1 ;  /* 0x0000000604117c11 */ /* 0x000fe2000f8e08ff */
[----:B------:R-:W-:Y:S04]  /*11a0*/  HGMMA.64x64x16.F32.BF16 R56, gdesc[UR12], R56 ;  /* 0x00e000000c3879f0 */ /* 0x000fe80008701838 */
[----:B------:R-:W-:Y:S01]  /*11b0*/  HGMMA.64x64x16.F32.BF16 R24, gdesc[UR8], R24 ;  /* 0x00e00000081879f0 */ /* 0x000fe20008701818 */
[----:B------:R-:W-:Y:S01]  /*11c0*/  UMOV UR12, 0x2000102 ;  /* 0x02000102000c7882 */ /* 0x000fe20000000000 */
[----:B------:R-:W-:Y:S02]  /*11d0*/  UMOV UR13, 0x80000020 ;  /* 0x80000020000d7882 */ /* 0x000fe40000000000 */
[----:B------:R-:W-:-:S09]  /*11e0*/  UIADD3.64 UR12, UR16, UR12, URZ ;  /* 0x0000000c100c7297 */ /* 0x000fd2000fffe03f */
[----:B------:R-:W-:Y:S03]  /*11f0*/  HGMMA.64x64x16.F32.BF16 R24, gdesc[UR12], R24, gsb0 ;  /* 0x00e000000c1879f0 */ /* 0x000fe60008001818 */
[----:B------:R-:W-:Y:S02]  /*1200*/  WARPGROUP.DEPBAR.LE gsb0, 0x1 ;  /* 0x00008000000079c5 */ /* 0x000fe40000010100 */
[----:B------:R-:W-:Y:S06]  /*1210*/  BAR.SYNC.DEFER_BLOCKING 0x0 ;  /* 0x0000000000007b1d */ /* 0x000fec0000010000 */
[----:B------:R-:W-:Y:S01]  /*1220*/  @!PT LDS RZ, [RZ] ;  /* 0x00000000fffff984 */ /* 0x000fe20000000800 */
[----:B------:R-:W-:Y:S01]  /*1230*/  @!PT LDS RZ, [RZ] ;  /* 0x00000000fffff984 */ /* 0x000fe20000000800 */
[----:B------:R-:W-:Y:S01]  /*1240*/  @!PT LDS RZ, [RZ] ;  /* 0x00000000fffff984 */ /* 0x000fe20000000800 */
[----:B------:R1:W-:Y:S04]  /*1250*/  LDGSTS.E.BYPASS.128 [R15], desc[UR22][R18.64], !P0 ;  /* 0x00000000120f7fae */ /* 0x0003e8000c101c56 */
[----:B------:R2:W-:Y:S01]  /*1260*/  LDGSTS.E.BYPASS.128 [R17], desc[UR22][R92.64], !P0 ;  /* 0x000000005c117fae */ /* 0x0005e2000c101c56 */
[----:B-1----:R-:W-:-:S02]  /*1270*/  IADD3.X R15, R20, UR5, RZ, P1, !PT ;  /* 0x00000005140f7c10 */ /* 0x002fc40008ffe4ff */
[----:B------:R-:W-:Y:S02]  /*1280*/  IADD3 R16, P1, R13, UR4, RZ ;  /* 0x000000040d107c10 */ /* 0x000fe4000ff3e0ff */
[----:B--2---:R-:W-:Y:S02]  /*1290*/  LEA R93, R5, UR6, 0x1 ;  /* 0x00000006055d7c11 */ /* 0x004fe4000f8e08ff */
[----:B------:R-:W-:Y:S02]  /*12a0*/  IADD3.X R17, R22, UR5, RZ, P1, !PT ;  /* 0x0000000516117c10 */ /* 0x000fe40008ffe4ff */
[----:B------:R-:W-:Y:S01]  /*12b0*/  IADD3 R18, P1, R21, UR4, RZ ;  /* 0x0000000415127c10 */ /* 0x000fe2000ff3e0ff */
[----:B------:R1:W-:Y:S01]  /*12c0*/  LDGSTS.E.BYPASS.128 [R93], desc[UR22][R14.64], !P0 ;  /* 0x000000000e5d7fae */ /* 0x0003e2000c101c56 */
[----:B------:R-:W-:Y:S01]  /*12d0*/  LEA R92, R6, UR6, 0x1 ;  /* 0x00000006065c7c11 */ /* 0x000fe2000f8e08ff */
[----:B------:R-:W-:Y:S01]  /*12e0*/  ULEA UR6, UR19, UR21, 0xc ;  /* 0x0000001513067291 */ /* 0x000fe2000f8e603f */
[----:B------:R-:W-:-:S03]  /*12f0*/  IADD3.X R19, R88, UR5, RZ, P1, !PT ;  /* 0x0000000558137c10 */ /* 0x000fc60008ffe4ff */
[----:B------:R2:W-:Y:S04]  /*1300*/  LDGSTS.E.BYPASS.128 [R92], desc[UR22][R16.64], !P0 ;  /* 0x00000000105c7fae */ /* 0x0005e8000c101c56 */
[----:B------:R-:W0:Y:S01]  /*1310*/  LDGDEPBAR ;  /* 0x00000000000079af */ /* 0x000e220000000000 */
[----:B-1----:R-:W-:Y:S01]  /*1320*/  IADD3 R14, P1, R23, UR4, RZ ;  /* 0x00000004170e7c10 */ /* 0x002fe2000ff3e0ff */
[----:B------:R-:W-:Y:S01]  /*1330*/  UIADD3 UR4, UP0, UR4, 0x40, URZ ;  /* 0x0000004004047890 */ /* 0x000fe2000ff1e03f */
[----:B------:R-:W-:Y:S02]  /*1340*/  LEA R93, R4, UR6, 0x1 ;  /* 0x00000006045d7c11 */ /* 0x000fe4000f8e08ff */
[----:B------:R-:W-:Y:S01]  /*1350*/  IADD3.X R15, R89, UR5, RZ, P1, !PT ;  /* 0x00000005590f7c10 */ /* 0x000fe20008ffe4ff */
[----:B------:R-:W-:Y:S01]  /*1360*/  UIADD3.X UR5, URZ, UR5, URZ, UP0, !UPT ;  /* 0x000000053f057290 */ /* 0x000fe200087fe43f */
[----:B--2---:R-:W-:Y:S01]  /*1370*/  LEA R17, R2, UR6, 0x1 ;  /* 0x0000000602117c11 */ /* 0x004fe2000f8e08ff */
[----:B------:R-:W-:-:S04]  /*1380*/  UMOV UR6, UR20 ;  /* 0x0000001400067c82 */ /* 0x000fc80008000000 */
[----:B------:R1:W-:Y:S04]  /*1390*/  LDGSTS.E.BYPASS.128 [R17], desc[UR22][R18.64], !P0 ;  /* 0x0000000012117fae */ /* 0x0003e8000c101c56 */
[----:B------:R1:W-:Y:S01]  /*13a0*/  LDGSTS.E.BYPASS.128 [R93], desc[UR22][R14.64], !P0 ;  /* 0x000000000e5d7fae */ /* 0x0003e2000c101c56 */
[----:B------:R-:W-:-:S03]  /*13b0*/  ISETP.GE.U32.AND P0, PT, R91, 0xbe0, PT ;  /* 0x00000be05b00780c */ /* 0x000fc60003f06070 */
[----:B------:R-:W0:Y:S10]  /*13c0*/  LDGDEPBAR ;  /* 0x00000000000079af */ /* 0x000e340000000000 */
[----:B-1----:R-:W-:Y:S05]  /*13d0*/  @!P0 BRA `(.L_x_0) ;  /* 0xfffffff800b88947 */ /* 0x002fea000383ffff */
[----:B------:R-:W1:Y:S01]  /*13e0*/  S2R R2, SR_TID.X ;  /* 0x0000000000027919 */ /* 0x000e620000002100 */
[----:B------:R-:W-:Y:S02]  /*13f0*/  WARPGROUP.DEPBAR.LE gsb0, 0x0 ;  /* 0x00008000000079c5 */ /* 0x000fe40000010000 */
[----:B------:R-:W-:-:S04]  /*1400*/  DEPBAR.LE SB0, 0x0 ;  /* 0x000080000000791a */ /* 0x000fc80000000000 */
[----:B------:R-:W-:Y:S02]  /*1410*/  F2FP.BF16.F32.PACK_AB R42, R43, R42 ;  /* 0x0000002a2b2a723e */ /* 0x000fe400000010ff */
[----:B------:R-:W-:Y:S02]  /*1420*/  F2FP.BF16.F32.PACK_AB R56, R57, R56 ;  /* 0x000000383938723e */ /* 0x000fe400000010ff */
[----:B------:R-:W-:Y:S02]  /*1430*/  F2FP.BF16.F32.PACK_AB R58, R59, R58 ;  /* 0x0000003a3b3a723e */ /* 0x000fe400000010ff */
[----:B------:R-:W-:Y:S02]  /*1440*/  F2FP.BF16.F32.PACK_AB R60, R61, R60 ;  /* 0x0000003c3d3c723e */ /* 0x000fe400000010ff */
[----:B------:R-:W-:Y:S02]  /*1450*/  F2FP.BF16.F32.PACK_AB R62, R63, R62 ;  /* 0x0000003e3f3e723e */ /* 0x000fe400000010ff */
[----:B------:R-:W-:-:S02]  /*1460*/  F2FP.BF16.F32.PACK_AB R64, R65, R64 ;  /* 0x000000404140723e */ /* 0x000fc400000010ff */
[----:B------:R-:W-:Y:S02]  /*1470*/  F2FP.BF16.F32.PACK_AB R66, R67, R66 ;  /* 0x000000424342723e */ /* 0x000fe400000010ff */
[----:B------:R-:W-:Y:S02]  /*1480*/  F2FP.BF16.F32.PACK_AB R68, R69, R68 ;  /* 0x000000444544723e */ /* 0x000fe400000010ff */
[----:B------:R-:W-:Y:S02]  /*1490*/  F2FP.BF16.F32.PACK_AB R70, R71, R70 ;  /* 0x000000464746723e */ /* 0x000fe400000010ff */
[----:B------:R-:W-:Y:S02]  /*14a0*/  F2FP.BF16.F32.PACK_AB R72, R73, R72 ;  /* 0x000000484948723e */ /* 0x000fe400000010ff */
[----:B------:R-:W-:Y:S02]  /*14b0*/  F2FP.BF16.F32.PACK_AB R74, R75, R74 ;  /* 0x0000004a4b4a723e */ /* 0x000fe400000010ff */
[----:B------:R-:W-:-:S02]  /*14c0*/  F2FP.BF16.F32.PACK_AB R76, R77, R76 ;  /* 0x0000004c4d4c723e */ /* 0x000fc400000010ff */
[----:B------:R-:W-:Y:S01]  /*14d0*/  F2FP.BF16.F32.PACK_AB R78, R79, R78 ;  /* 0x0000004e4f4e723e */ /* 0x000fe200000010ff */
[----:B-1----:R-:W-:Y:S01]  /*14e0*/  IMAD.SHL.U32 R88, R2, 0x8, RZ ;  /* 0x0000000802587824 */ /* 0x002fe200078e00ff */
[--C-:B------:R-:W-:Y:S02]  /*14f0*/  SHF.R.U32.HI R5, RZ, 0x5, R2.reuse ;  /* 0x00000005ff057819 */ /* 0x100fe40000011602 */
[----:B------:R-:W-:Y:S02]  /*1500*/  SHF.R.U32.HI R8, RZ, 0x2, R2 ;  /* 0x00000002ff087819 */ /* 0x000fe40000011602 */
[----:B------:R-:W-:Y:S02]  /*1510*/  LOP3.LUT R5, R5, 0x3, RZ, 0xc0, !PT ;  /* 0x0000000305057812 */ /* 0x000fe400078ec0ff */
[----:B------:R-:W-:Y:S02]  /*1520*/  SGXT.U32 R8, R8, 0x3 ;  /* 0x000000030808781a */ /* 0x000fe40000000000 */
[----:B------:R-:W-:Y:S01]  /*1530*/  F2FP.BF16.F32.PACK_AB R80, R81, R80 ;  /* 0x000000505150723e */ /* 0x000fe200000010ff */
[----:B------:R-:W-:Y:S01]  /*1540*/  IMAD.SHL.U32 R9, R5, 0x10, RZ ;  /* 0x0000001005097824 */ /* 0x000fe200078e00ff */
[----:B------:R-:W-:Y:S01]  /*1550*/  F2FP.BF16.F32.PACK_AB R82, R83, R82 ;  /* 0x000000525352723e */ /* 0x000fe200000010ff */
[----:B------:R-:W-:Y:S01]  /*1560*/  IMAD.SHL.U32 R5, R5, 0x4, RZ ;  /* 0x0000000405057824 */ /* 0x000fe200078e00ff */
[----:B------:R-:W-:-:S02]  /*1570*/  F2FP.BF16.F32.PACK_AB R84, R85, R84 ;  /* 0x000000545554723e */ /* 0x000fc400000010ff */
[----:B------:R-:W-:Y:S01]  /*1580*/  LOP3.LUT R9, R9, R8, RZ, 0xfc, !PT ;  /* 0x0000000809097212 */ /* 0x000fe200078efcff */
[----:B------:R-:W-:Y:S01]  /*1590*/  IMAD.SHL.U32 R8, R2, 0x2, RZ ;  /* 0x0000000202087824 */ /* 0x000fe200078e00ff */
[----:B------:R-:W-:Y:S02]  /*15a0*/  F2FP.BF16.F32.PACK_AB R86, R87, R86 ;  /* 0x000000565756723e */ /* 0x000fe400000010ff */
[----:B------:R-:W-:Y:S02]  /*15b0*/  SHF.R.U32.HI R10, RZ, 0x3, R2 ;  /* 0x00000003ff0a7819 */ /* 0x000fe40000011602 */
[----:B------:R-:W-:Y:S02]  /*15c0*/  LOP3.LUT R8, R8, 0x6, RZ, 0xc0, !PT ;  /* 0x0000000608087812 */ /* 0x000fe400078ec0ff */
[----:B------:R-:W-:Y:S02]  /*15d0*/  SGXT.U32 R2, R10, 0x2 ;  /* 0x000000020a02781a */ /* 0x000fe40000000000 */
[----:B------:R-:W-:Y:S01]  /*15e0*/  F2FP.BF16.F32.PACK_AB R20, R41, R40 ;  /* 0x000000282914723e */ /* 0x000fe200000010ff */
[----:B------:R-:W-:Y:S01]  /*15f0*/  IMAD R8, R9, 0x48, R8 ;  /* 0x0000004809087824 */ /* 0x000fe200078e0208 */
[----:B------:R-:W-:-:S02]  /*1600*/  LOP3.LUT R5, R5, R2, RZ, 0xfc, !PT ;  /* 0x0000000205057212 */ /* 0x000fc400078efcff */
[----:B------:R-:W-:Y:S02]  /*1610*/  LOP3.LUT R2, R88, 0x38, RZ, 0xc0, !PT ;  /* 0x0000003858027812 */ /* 0x000fe400078ec0ff */
[----:B------:R-:W-:Y:S01]  /*1620*/  LEA R43, R8, UR18, 0x1 ;  /* 0x00000012082b7c11 */ /* 0x000fe2000f8e08ff */
[----:B------:R-:W-:Y:S01]  /*1630*/  BAR.SYNC.DEFER_BLOCKING 0x0 ;  /* 0x0000000000007b1d */ /* 0x000fe20000010000 */
[----:B------:R-:W-:Y:S01]  /*1640*/  F2FP.BF16.F32.PACK_AB R4, R29, R28 ;  /* 0x0000001c1d04723e */ /* 0x000fe200000010ff */
[----:B------:R-:W-:Y:S01]  /*1650*/  IMAD R2, R5, 0x48, R2 ;  /* 0x0000004805027824 */ /* 0x000fe200078e0202 */
[----:B------:R-:W-:Y:S02]  /*1660*/  F2FP.BF16.F32.PACK_AB R6, R31, R30 ;  /* 0x0000001e1f06723e */ /* 0x000fe400000010ff */
[----:B------:R-:W-:Y:S02]  /*1670*/  F2FP.BF16.F32.PACK_AB R16, R33, R32 ;  /* 0x000000202110723e */ /* 0x000fe400000010ff */
[----:B------:R-:W-:-:S02]  /*1680*/  LEA R40, R2, UR18, 0x1 ;  /* 0x0000001202287c11 */ /* 0x000fc4000f8e08ff */
[----:B------:R-:W-:Y:S02]  /*1690*/  F2FP.BF16.F32.PACK_AB R18, R35, R34 ;  /* 0x000000222312723e */ /* 0x000fe400000010ff */
[----:B------:R-:W-:Y:S02]  /*16a0*/  F2FP.BF16.F32.PACK_AB R24, R25, R24 ;  /* 0x000000181918723e */ /* 0x000fe400000010ff */
[----:B------:R-:W-:Y:S02]  /*16b0*/  F2FP.BF16.F32.PACK_AB R26, R27, R26 ;  /* 0x0000001a1b1a723e */ /* 0x000fe400000010ff */
[----:B------:R-:W-:Y:S02]  /*16c0*/  F2FP.BF16.F32.PACK_AB R36, R37, R36 ;  /* 0x000000242524723e */ /* 0x000fe400000010ff */
[----:B------:R-:W-:Y:S02]  /*16d0*/  F2FP.BF16.F32.PACK_AB R38, R39, R38 ;  /* 0x000000262726723e */ /* 0x000fe400000010ff */
[----:B------:R-:W-:-:S02]  /*16e0*/  F2FP.BF16.F32.PACK_AB R44, R45, R44 ;  /* 0x0000002c2d2c723e */ /* 0x000fc400000010ff */
[----:B------:R-:W-:Y:S02]  /*16f0*/  F2FP.BF16.F32.PACK_AB R46, R47, R46 ;  /* 0x0000002e2f2e723e */ /* 0x000fe400000010ff */
[----:B------:R-:W-:Y:S01]  /*1700*/  F2FP.BF16.F32.PACK_AB R48, R49, R48 ;  /* 0x000000303130723e */ /* 0x000fe200000010ff */
[----:B------:R-:W-:Y:S01]  /*1710*/  STS [R43], R56 ;  /* 0x000000382b007388 */ /* 0x000fe20000000800 */
[----:B------:R-:W-:Y:S02]  /*1720*/  F2FP.BF16.F32.PACK_AB R50, R51, R50 ;  /* 0x000000323332723e */ /* 0x000fe400000010ff */
[----:B------:R-:W-:Y:S01]  /*1730*/  F2FP.BF16.F32.PACK_AB R52, R53, R52 ;  /* 0x000000343534723e */ /* 0x000fe200000010ff */
[----:B------:R-:W-:Y:S01]  /*1740*/  STS [R43+0x480], R58 ;  /* 0x0004803a2b007388 */ /* 0x000fe20000000800 */
[----:B------:R-:W-:Y:S02]  /*1750*/  F2FP.BF16.F32.PACK_AB R54, R55, R54 ;  /* 0x000000363736723e */ /* 0x000fe400000010ff */
[----:B------:R-:W-:Y:S01]  /*1760*/  LOP3.LUT R2, R3, 0x38, R88, 0xf8, !PT ;  /* 0x0000003803027812 */ /* 0x000fe200078ef858 */
[----:B------:R-:W-:Y:S01]  /*1770*/  STS [R43+0x10], R60 ;  /* 0x0000103c2b007388 */ /* 0x000fe20000000800 */
[----:B------:R-:W-:-:S02]  /*1780*/  LOP3.LUT R3, R7, 0x10, RZ, 0xfc, !PT ;  /* 0x0000001007037812 */ /* 0x000fc400078efcff */
[----:B------:R-:W-:Y:S01]  /*1790*/  ISETP.GE.AND P0, PT, R2, 0xc00, PT ;  /* 0x00000c000200780c */ /* 0x000fe20003f06270 */
[----:B------:R-:W-:Y:S01]  /*17a0*/  STS [R43+0x490], R62 ;  /* 0x0004903e2b007388 */ /* 0x000fe20000000800 */
[C---:B------:R-:W-:Y:S02]  /*17b0*/  LOP3.LUT R37, R7.reuse, 0x20, RZ, 0xfc, !PT ;  /* 0x0000002007257812 */ /* 0x040fe400078efcff */
[CC--:B------:R-:W-:Y:S01]  /*17c0*/  ISETP.LT.AND P1, PT, R7.reuse, R0.reuse, !P0 ;  /* 0x000000000700720c */ /* 0x0c0fe20004721270 */
[----:B------:R-:W-:Y:S01]  /*17d0*/  STS [R43+0x20], R64 ;  /* 0x000020402b007388 */ /* 0x000fe20000000800 */
[C---:B------:R-:W-:Y:S02]  /*17e0*/  LOP3.LUT R39, R7.reuse, 0x30, RZ, 0xfc, !PT ;  /* 0x0000003007277812 */ /* 0x040fe400078efcff */
[----:B------:R-:W-:Y:S01]  /*17f0*/  LOP3.LUT R41, R7, 0x40, RZ, 0xfc, !PT ;  /* 0x0000004007297812 */ /* 0x000fe200078efcff */
[----:B------:R-:W-:Y:S01]  /*1800*/  STS [R43+0x4a0], R66 ;  /* 0x0004a0422b007388 */ /* 0x000fe20000000800 */
[----:B------:R-:W-:-:S02]  /*1810*/  ISETP.LT.AND P6, PT, R3, R0, !P0 ;  /* 0x000000000300720c */ /* 0x000fc400047c1270 */
[-C--:B------:R-:W-:Y:S01]  /*1820*/  ISETP.LT.AND P5, PT, R37, R0.reuse, !P0 ;  /* 0x000000002500720c */ /* 0x080fe200047a1270 */
[----:B------:R-:W-:Y:S01]  /*1830*/  STS [R43+0x30], R68 ;  /* 0x000030442b007388 */ /* 0x000fe20000000800 */
[-C--:B------:R-:W-:Y:S02]  /*1840*/  ISETP.LT.AND P4, PT, R39, R0.reuse, !P0 ;  /* 0x000000002700720c */ /* 0x080fe40004781270 */
[----:B------:R-:W-:Y:S01]  /*1850*/  LOP3.LUT R37, R7, 0x50, RZ, 0xfc, !PT ;  /* 0x0000005007257812 */ /* 0x000fe200078efcff */
[----:B------:R-:W-:Y:S01]  /*1860*/  STS [R43+0x4b0], R70 ;  /* 0x0004b0462b007388 */ /* 0x000fe20000000800 */
[----:B------:R-:W-:Y:S02]  /*1870*/  ISETP.LT.AND P3, PT, R41, R0, !P0 ;  /* 0x000000002900720c */ /* 0x000fe40004761270 */
[C---:B------:R-:W-:Y:S01]  /*1880*/  LOP3.LUT R39, R7.reuse, 0x60, RZ, 0xfc, !PT ;  /* 0x0000006007277812 */ /* 0x040fe200078efcff */
[----:B------:R-:W-:Y:S01]  /*1890*/  STS [R43+0x40], R72 ;  /* 0x000040482b007388 */ /* 0x000fe20000000800 */
[----:B------:R-:W-:-:S02]  /*18a0*/  LOP3.LUT R41, R7, 0x70, RZ, 0xfc, !PT ;  /* 0x0000007007297812 */ /* 0x000fc400078efcff */
[----:B------:R-:W-:Y:S01]  /*18b0*/  ISETP.LT.AND P2, PT, R37, R0, !P0 ;  /* 0x000000002500720c */ /* 0x000fe20004741270 */
[----:B------:R-:W-:Y:S04]  /*18c0*/  STS [R43+0x4c0], R74 ;  /* 0x0004c04a2b007388 */ /* 0x000fe80000000800 */
[----:B------:R-:W-:Y:S04]  /*18d0*/  STS [R43+0x50], R76 ;  /* 0x0000504c2b007388 */ /* 0x000fe80000000800 */
[----:B------:R-:W-:Y:S04]  /*18e0*/  STS [R43+0x4d0], R78 ;  /* 0x0004d04e2b007388 */ /* 0x000fe80000000800 */
[----:B------:R-:W-:Y:S04]  /*18f0*/  STS [R43+0x60], R80 ;  /* 0x000060502b007388 */ /* 0x000fe80000000800 */
[----:B------:R-:W-:Y:S04]  /*1900*/  STS [R43+0x4e0], R82 ;  /* 0x0004e0522b007388 */ /* 0x000fe80000000800 */
[----:B------:R-:W-:Y:S04]  /*1910*/  STS [R43+0x70], R84 ;  /* 0x000070542b007388 */ /* 0x000fe80000000800 */
[----:B------:R-:W-:Y:S01]  /*1920*/  STS [R43+0x4f0], R86 ;  /* 0x0004f0562b007388 */ /* 0x000fe20000000800 */
[----:B------:R-:W-:Y:S06]  /*1930*/  BAR.SYNC.DEFER_BLOCKING 0x0 ;  /* 0x0000000000007b1d */ /* 0x000fec0000010000 */
[----:B------:R-:W1:Y:S04]  /*1940*/  LDS.128 R32, [R40] ;  /* 0x0000000028207984 */ /* 0x000e680000000c00 */
[----:B------:R-:W2:Y:S04]  /*1950*/  LDS.128 R28, [R40+0x900] ;  /* 0x00090000281c7984 */ /* 0x000ea80000000c00 */
[----:B------:R-:W3:Y:S04]  /*1960*/  LDS.128 R12, [R40+0x1200] ;  /* 0x00120000280c7984 */ /* 0x000ee80000000c00 */
[----:B------:R-:W4:Y:S01]  /*1970*/  LDS.128 R8, [R40+0x1b00] ;  /* 0x001b000028087984 */ /* 0x000f220000000c00 */
[----:B------:R-:W-:Y:S06]  /*1980*/  BAR.SYNC.DEFER_BLOCKING 0x0 ;  /* 0x0000000000007b1d */ /* 0x000fec0000010000 */
[----:B------:R-:W-:Y:S04]  /*1990*/  STS [R43], R24 ;  /* 0x000000182b007388 */ /* 0x000fe80000000800 */
[----:B------:R-:W-:Y:S04]  /*19a0*/  STS [R43+0x480], R26 ;  /* 0x0004801a2b007388 */ /* 0x000fe80000000800 */
[----:B------:R5:W-:Y:S04]  /*19b0*/  STS [R43+0x10], R4 ;  /* 0x000010042b007388 */ /* 0x000be80000000800 */
[----:B------:R-:W-:Y:S04]  /*19c0*/  STS [R43+0x490], R6 ;  /* 0x000490062b007388 */ /* 0x000fe80000000800 */
[----:B------:R-:W-:Y:S01]  /*19d0*/  STS [R43+0x20], R16 ;  /* 0x000020102b007388 */ /* 0x000fe20000000800 */
[----:B-----5:R-:W5:Y:S03]  /*19e0*/  LDC.64 R4, c[0x0][0x220] ;  /* 0x00008800ff047b82 */ /* 0x020f660000000a00 */
[----:B------:R-:W-:Y:S04]  /*19f0*/  STS [R43+0x4a0], R18 ;  /* 0x0004a0122b007388 */ /* 0x000fe80000000800 */
        /* <DEDUP_REMOVED lines=9> */
[----:B------:R1:W-:Y:S01]  /*1a90*/  STS [R43+0x4f0], R54 ;  /* 0x0004f0362b007388 */ /* 0x0003e20000000800 */
[----:B------:R-:W-:Y:S01]  /*1aa0*/  BAR.SYNC.DEFER_BLOCKING 0x0 ;  /* 0x0000000000007b1d */ /* 0x000fe20000010000 */
[----:B-1----:R-:W-:-:S04]  /*1ab0*/  IMAD R43, R7, 0xc00, R2 ;  /* 0x00000c00072b7824 */ /* 0x002fc800078e0202 */
[----:B-----5:R-:W-:-:S04]  /*1ac0*/  IMAD.WIDE R2, R43, 0x2, R4 ;  /* 0x000000022b027825 */ /* 0x020fc800078e0204 */
[C---:B------:R-:W-:Y:S02]  /*1ad0*/  VIADD R45, R43.reuse, 0xc000 ;  /* 0x0000c0002b2d7836 */ /* 0x040fe40000000000 */
[----:B------:R-:W-:Y:S02]  /*1ae0*/  VIADD R37, R43, 0x18000 ;  /* 0x000180002b257836 */ /* 0x000fe40000000000 */
[----:B------:R-:W-:-:S04]  /*1af0*/  IMAD.WIDE R6, R45, 0x2, R4 ;  /* 0x000000022d067825 */ /* 0x000fc800078e0204 */
[C---:B------:R-:W-:Y:S01]  /*1b00*/  VIADD R45, R43.reuse, 0x3c000 ;  /* 0x0003c0002b2d7836 */ /* 0x040fe20000000000 */
[----:B------:R-:W1:Y:S01]  /*1b10*/  LDS.128 R24, [R40] ;  /* 0x0000000028187984 */ /* 0x000e620000000c00 */
[----:B------:R-:W-:Y:S02]  /*1b20*/  VIADD R47, R43, 0x48000 ;  /* 0x000480002b2f7836 */ /* 0x000fe40000000000 */
[--C-:B------:R-:W-:Y:S01]  /*1b30*/  IMAD.WIDE R36, R37, 0x2, R4.reuse ;  /* 0x0000000225247825 */ /* 0x100fe200078e0204 */
[----:B------:R-:W5:Y:S04]  /*1b40*/  LDS.128 R20, [R40+0x900] ;  /* 0x0009000028147984 */ /* 0x000f680000000c00 */
[----:B------:R-:W5:Y:S04]  /*1b50*/  LDS.128 R16, [R40+0x1200] ;  /* 0x0012000028107984 */ /* 0x000f680000000c00 */
[----:B------:R4:W-:Y:S01]  /*1b60*/  @P1 STG.E.128 desc[UR22][R2.64], R32 ;  /* 0x0000002002001986 */ /* 0x0009e2000c101d16 */
[-C--:B------:R-:W-:Y:S01]  /*1b70*/  ISETP.LT.AND P1, PT, R39, R0.reuse, !P0 ;  /* 0x000000002700720c */ /* 0x080fe20004721270 */
[----:B------:R-:W-:Y:S01]  /*1b80*/  VIADD R39, R43, 0x24000 ;  /* 0x000240002b277836 */ /* 0x000fe20000000000 */
[----:B------:R-:W-:Y:S01]  /*1b90*/  ISETP.LT.AND P0, PT, R41, R0, !P0 ;  /* 0x000000002900720c */ /* 0x000fe20004701270 */
[----:B------:R-:W-:Y:S01]  /*1ba0*/  VIADD R41, R43, 0x30000 ;  /* 0x000300002b297836 */ /* 0x000fe20000000000 */
[----:B--2---:R2:W-:Y:S01]  /*1bb0*/  @P6 STG.E.128 desc[UR22][R6.64], R28 ;  /* 0x0000001c06006986 */ /* 0x0045e2000c101d16 */
[----:B------:R-:W-:-:S03]  /*1bc0*/  IMAD.WIDE R38, R39, 0x2, R4 ;  /* 0x0000000227267825 */ /* 0x000fc600078e0204 */
[----:B---3--:R2:W-:Y:S04]  /*1bd0*/  @P5 STG.E.128 desc[UR22][R36.64], R12 ;  /* 0x0000000c24005986 */ /* 0x0085e8000c101d16 */
[----:B----4-:R2:W-:Y:S01]  /*1be0*/  @P4 STG.E.128 desc[UR22][R38.64], R8 ;  /* 0x0000000826004986 */ /* 0x0105e2000c101d16 */
[----:B------:R-:W-:-:S04]  /*1bf0*/  IMAD.WIDE R2, R41, 0x2, R4 ;  /* 0x0000000229027825 */ /* 0x000fc800078e0204 */
[----:B------:R-:W-:-:S04]  /*1c00*/  IMAD.WIDE R32, R45, 0x2, R4 ;  /* 0x000000022d207825 */ /* 0x000fc800078e0204 */
[----:B------:R-:W-:Y:S01]  /*1c10*/  IMAD.WIDE R34, R47, 0x2, R4 ;  /* 0x000000022f227825 */ /* 0x000fe200078e0204 */
[----:B-1----:R2:W-:Y:S04]  /*1c20*/  @P3 STG.E.128 desc[UR22][R2.64], R24 ;  /* 0x0000001802003986 */ /* 0x0025e8000c101d16 */
[----:B-----5:R2:W-:Y:S04]  /*1c30*/  @P2 STG.E.128 desc[UR22][R32.64], R20 ;  /* 0x0000001420002986 */ /* 0x0205e8000c101d16 */
[----:B------:R2:W-:Y:S01]  /*1c40*/  @P1 STG.E.128 desc[UR22][R34.64], R16 ;  /* 0x0000001022001986 */ /* 0x0005e2000c101d16 */
[----:B------:R-:W-:Y:S05]  /*1c50*/  @!P0 EXIT ;  /* 0x000000000000894d */ /* 0x000fea0003800000 */
[----:B--2---:R-:W1:Y:S01]  /*1c60*/  LDS.128 R8, [R40+0x1b00] ;  /* 0x001b000028087984 */ /* 0x004e620000000c00 */
[----:B------:R-:W-:-:S04]  /*1c70*/  VIADD R43, R43, 0x54000 ;  /* 0x000540002b2b7836 */ /* 0x000fc80000000000 */
[----:B------:R-:W-:-:S05]  /*1c80*/  IMAD.WIDE R4, R43, 0x2, R4 ;  /* 0x000000022b047825 */ /* 0x000fca00078e0204 */
[----:B-1----:R-:W-:Y:S01]  /*1c90*/  STG.E.128 desc[UR22][R4.64], R8 ;  /* 0x0000000804007986 */ /* 0x002fe2000c101d16 */
[----:B------:R-:W-:Y:S05]  /*1ca0*/  EXIT ;  /* 0x000000000000794d */ /* 0x000fea0003800000 */
.L_x_1:
[----:B------:R-:W-:-:S00]  /*1cb0*/  BRA `(.L_x_1) ;  /* 0xfffffffc00fc7947 */ /* 0x000fc0000383ffff */
[----:B------:R-:W-:-:S00]  /*1cc0*/  NOP ;  /* 0x0000000000007918 */ /* 0x000fc00000000000 */
        /* <DEDUP_REMOVED lines=11> */
.L_x_2:


//--------------------- .nv.shared.triton_mm      --------------------------
	.section	.nv.shared.triton_mm,"aw",@nobits
	.sectionflags	@""
	.align	16
	.zero		1024


//--------------------- .nv.constant0.triton_mm   --------------------------
	.section	.nv.constant0.triton_mm,"a",@progbits
	.sectionflags	@""
	.align	4
.nv.constant0.triton_mm:
	.zero		556
